//
// Generated by NVIDIA NVVM Compiler
//
// Compiler Build ID: CL-36424714
// Cuda compilation tools, release 13.0, V13.0.88
// Based on NVVM 20.0.0
//

.version 9.0
.target sm_100
.address_size 64

	// .globl	_Z19game_of_life_kernelPKmPmi

.visible .entry _Z19game_of_life_kernelPKmPmi(
	.param .u64 .ptr .align 1 _Z19game_of_life_kernelPKmPmi_param_0,
	.param .u64 .ptr .align 1 _Z19game_of_life_kernelPKmPmi_param_1,
	.param .u32 _Z19game_of_life_kernelPKmPmi_param_2
)
{
	.reg .pred 	%p<16>;
	.reg .b32 	%r<18>;
	.reg .b64 	%rd<119>;

	ld.param.u64 	%rd33, [_Z19game_of_life_kernelPKmPmi_param_0];
	ld.param.u64 	%rd32, [_Z19game_of_life_kernelPKmPmi_param_1];
	ld.param.u32 	%r9, [_Z19game_of_life_kernelPKmPmi_param_2];
	cvta.to.global.u64 	%rd1, %rd33;
	shr.s32 	%r1, %r9, 6;
	mul.lo.s32 	%r10, %r1, %r9;
	mov.u32 	%r11, %ctaid.x;
	mov.u32 	%r12, %ntid.x;
	mov.u32 	%r13, %tid.x;
	mad.lo.s32 	%r2, %r11, %r12, %r13;
	setp.ge.s32 	%p1, %r2, %r10;
	@%p1 bra 	$L__BB0_20;
	div.s32 	%r3, %r2, %r1;
	mul.lo.s32 	%r5, %r3, %r1;
	sub.s32 	%r4, %r2, %r5;
	mul.wide.s32 	%rd35, %r2, 8;
	add.s64 	%rd2, %rd1, %rd35;
	ld.global.u64 	%rd3, [%rd2];
	setp.lt.s32 	%p2, %r3, 1;
	mov.b64 	%rd106, 0;
	mov.u64 	%rd107, %rd106;
	mov.u64 	%rd108, %rd106;
	@%p2 bra 	$L__BB0_6;
	sub.s32 	%r14, %r5, %r1;
	add.s32 	%r15, %r14, %r4;
	mul.wide.s32 	%rd37, %r15, 8;
	add.s64 	%rd4, %rd1, %rd37;
	ld.global.u64 	%rd106, [%rd4];
	setp.lt.s32 	%p3, %r4, 1;
	mov.b64 	%rd107, 0;
	@%p3 bra 	$L__BB0_4;
	ld.global.u64 	%rd107, [%rd4+-8];
$L__BB0_4:
	add.s32 	%r16, %r1, -1;
	setp.ge.s32 	%p4, %r4, %r16;
	mov.b64 	%rd108, 0;
	@%p4 bra 	$L__BB0_6;
	ld.global.u64 	%rd39, [%rd4+8];
	shl.b64 	%rd108, %rd39, 63;
$L__BB0_6:
	add.s32 	%r7, %r9, -1;
	setp.ge.s32 	%p5, %r3, %r7;
	mov.b64 	%rd110, 0;
	mov.u64 	%rd111, %rd110;
	mov.u64 	%rd112, %rd110;
	@%p5 bra 	$L__BB0_11;
	mul.wide.s32 	%rd42, %r1, 8;
	add.s64 	%rd12, %rd2, %rd42;
	ld.global.u64 	%rd110, [%rd12];
	setp.lt.s32 	%p6, %r4, 1;
	mov.b64 	%rd111, 0;
	@%p6 bra 	$L__BB0_9;
	ld.global.u64 	%rd111, [%rd12+-8];
$L__BB0_9:
	add.s32 	%r17, %r1, -1;
	setp.ge.s32 	%p7, %r4, %r17;
	mov.b64 	%rd112, 0;
	@%p7 bra 	$L__BB0_11;
	ld.global.u64 	%rd44, [%rd12+8];
	shl.b64 	%rd112, %rd44, 63;
$L__BB0_11:
	setp.lt.s32 	%p8, %r4, 1;
	mov.b64 	%rd113, 0;
	@%p8 bra 	$L__BB0_13;
	ld.global.u64 	%rd46, [%rd2+-8];
	shr.u64 	%rd113, %rd46, 63;
$L__BB0_13:
	add.s32 	%r8, %r1, -1;
	setp.ge.s32 	%p9, %r4, %r8;
	mov.b64 	%rd114, 0;
	@%p9 bra 	$L__BB0_15;
	ld.global.u64 	%rd48, [%rd2+8];
	shl.b64 	%rd114, %rd48, 63;
$L__BB0_15:
	setp.lt.s32 	%p10, %r3, 1;
	mov.b64 	%rd115, 0;
	mov.u64 	%rd116, %rd115;
	@%p10 bra 	$L__BB0_17;
	setp.lt.s32 	%p11, %r4, %r8;
	shl.b64 	%rd50, %rd106, 1;
	shr.u64 	%rd51, %rd107, 63;
	selp.b64 	%rd52, 0, %rd51, %p8;
	or.b64  	%rd53, %rd52, %rd50;
	shr.u64 	%rd54, %rd106, 1;
	selp.b64 	%rd55, %rd108, 0, %p11;
	or.b64  	%rd56, %rd55, %rd54;
	xor.b64  	%rd57, %rd53, %rd106;
	xor.b64  	%rd116, %rd57, %rd56;
	or.b64  	%rd58, %rd56, %rd106;
	and.b64  	%rd59, %rd58, %rd53;
	and.b64  	%rd60, %rd56, %rd106;
	or.b64  	%rd115, %rd59, %rd60;
$L__BB0_17:
	setp.ge.s32 	%p13, %r3, %r7;
	mov.b64 	%rd117, 0;
	mov.u64 	%rd118, %rd117;
	@%p13 bra 	$L__BB0_19;
	setp.lt.s32 	%p14, %r4, %r8;
	setp.lt.s32 	%p15, %r4, 1;
	shl.b64 	%rd62, %rd110, 1;
	shr.u64 	%rd63, %rd111, 63;
	selp.b64 	%rd64, 0, %rd63, %p15;
	or.b64  	%rd65, %rd64, %rd62;
	shr.u64 	%rd66, %rd110, 1;
	selp.b64 	%rd67, %rd112, 0, %p14;
	or.b64  	%rd68, %rd67, %rd66;
	xor.b64  	%rd69, %rd65, %rd110;
	xor.b64  	%rd118, %rd69, %rd68;
	or.b64  	%rd70, %rd68, %rd110;
	and.b64  	%rd71, %rd70, %rd65;
	and.b64  	%rd72, %rd68, %rd110;
	or.b64  	%rd117, %rd71, %rd72;
$L__BB0_19:
	shl.b64 	%rd73, %rd3, 1;
	or.b64  	%rd74, %rd113, %rd73;
	shr.u64 	%rd75, %rd3, 1;
	or.b64  	%rd76, %rd114, %rd75;
	xor.b64  	%rd77, %rd76, %rd74;
	and.b64  	%rd78, %rd76, %rd74;
	xor.b64  	%rd79, %rd116, %rd77;
	and.b64  	%rd80, %rd116, %rd77;
	xor.b64  	%rd81, %rd115, %rd78;
	xor.b64  	%rd82, %rd81, %rd80;
	or.b64  	%rd83, %rd80, %rd78;
	and.b64  	%rd84, %rd83, %rd115;
	xor.b64  	%rd85, %rd118, %rd79;
	and.b64  	%rd86, %rd118, %rd79;
	xor.b64  	%rd87, %rd117, %rd82;
	xor.b64  	%rd88, %rd87, %rd86;
	or.b64  	%rd89, %rd86, %rd117;
	and.b64  	%rd90, %rd89, %rd82;
	and.b64  	%rd91, %rd86, %rd117;
	or.b64  	%rd92, %rd91, %rd84;
	or.b64  	%rd93, %rd92, %rd90;
	not.b64 	%rd94, %rd93;
	and.b64  	%rd95, %rd85, %rd94;
	and.b64  	%rd96, %rd95, %rd87;
	or.b64  	%rd97, %rd93, %rd85;
	not.b64 	%rd98, %rd97;
	and.b64  	%rd99, %rd88, %rd98;
	and.b64  	%rd100, %rd99, %rd3;
	or.b64  	%rd101, %rd100, %rd96;
	cvta.to.global.u64 	%rd102, %rd32;
	mul.wide.s32 	%rd103, %r2, 8;
	add.s64 	%rd104, %rd102, %rd103;
	st.global.u64 	[%rd104], %rd101;
$L__BB0_20:
	ret;

}


// ===== COMPILED SASS (sm_100) =====

	.target	sm_100

	.elftype	@"ET_EXEC"


//--------------------- .note.nv.tkinfo           --------------------------
	.section	.note.nv.tkinfo,"",@"SHT_NOTE"
	.sectionflags	@"SHF_NOTE_NV_TKINFO"
	.tkinfo
        /*0018*/ 	.word	0x00000002
        /*0030*/ 	.string	""
        /*0030*/ 	.string	"ptxas"
        /*0030*/ 	.string	"Cuda compilation tools, release 13.0, V13.0.88"
        /*0030*/ 	.string	"Build cuda_13.0.r13.0/compiler.36424714_0"
        /*0030*/ 	.string	"-arch sm_100 -m 64 "



//--------------------- .note.nv.cuinfo           --------------------------
	.section	.note.nv.cuinfo,"",@"SHT_NOTE"
	.sectionflags	@"SHF_NOTE_NV_CUINFO"
        /*0018*/ 	.short	0x0002
        /*001a*/ 	.short	0x0064
        /*001c*/ 	.short	0x0082
	.zero		2


//--------------------- .nv.info                  --------------------------
	.section	.nv.info,"",@"SHT_CUDA_INFO"
	.align	4


	//----- nvinfo : EIATTR_REGCOUNT
	.align		4
        /*0000*/ 	.byte	0x04, 0x2f
        /*0002*/ 	.short	(.L_1 - .L_0)
	.align		4
.L_0:
        /*0004*/ 	.word	index@(_Z19game_of_life_kernelPKmPmi)
        /*0008*/ 	.word	0x0000001a


	//----- nvinfo : EIATTR_FRAME_SIZE
	.align		4
.L_1:
        /*000c*/ 	.byte	0x04, 0x11
        /*000e*/ 	.short	(.L_3 - .L_2)
	.align		4
.L_2:
        /*0010*/ 	.word	index@(_Z19game_of_life_kernelPKmPmi)
        /*0014*/ 	.word	0x00000000


	//----- nvinfo : EIATTR_MIN_STACK_SIZE
	.align		4
.L_3:
        /*0018*/ 	.byte	0x04, 0x12
        /*001a*/ 	.short	(.L_5 - .L_4)
	.align		4
.L_4:
        /*001c*/ 	.word	index@(_Z19game_of_life_kernelPKmPmi)
        /*0020*/ 	.word	0x00000000
.L_5:


//--------------------- .nv.compat                --------------------------
	.section	.nv.compat,"",@"SHT_CUDA_COMPAT_INFO"
	.align	4
        /*0000*/ 	.byte	0x02, 0x09, 0x00, 0x00, 0x02, 0x02, 0x01, 0x00, 0x02, 0x05, 0x05, 0x00, 0x03, 0x07, 0x01, 0x01
        /*0010*/ 	.byte	0x02, 0x03, 0x00, 0x00, 0x02, 0x06, 0x01, 0x00, 0x04, 0x0b, 0x08, 0x00, 0x09, 0x00, 0x00, 0x00
        /*0020*/ 	.byte	0x00, 0x00, 0x00, 0x00


//--------------------- .nv.info._Z19game_of_life_kernelPKmPmi --------------------------
	.section	.nv.info._Z19game_of_life_kernelPKmPmi,"",@"SHT_CUDA_INFO"
	.sectionflags	@""
	.align	4


	//----- nvinfo : EIATTR_CUDA_API_VERSION
	.align		4
        /*0000*/ 	.byte	0x04, 0x37
        /*0002*/ 	.short	(.L_7 - .L_6)
.L_6:
        /*0004*/ 	.word	0x00000082


	//----- nvinfo : EIATTR_KPARAM_INFO
	.align		4
.L_7:
        /*0008*/ 	.byte	0x04, 0x17
        /*000a*/ 	.short	(.L_9 - .L_8)
.L_8:
        /*000c*/ 	.word	0x00000000
        /*0010*/ 	.short	0x0002
        /*0012*/ 	.short	0x0010
        /*0014*/ 	.byte	0x00, 0xf0, 0x11, 0x00


	//----- nvinfo : EIATTR_KPARAM_INFO
	.align		4
.L_9:
        /*0018*/ 	.byte	0x04, 0x17
        /*001a*/ 	.short	(.L_11 - .L_10)
.L_10:
        /*001c*/ 	.word	0x00000000
        /*0020*/ 	.short	0x0001
        /*0022*/ 	.short	0x0008
        /*0024*/ 	.byte	0x00, 0xf5, 0x21, 0x00


	//----- nvinfo : EIATTR_KPARAM_INFO
	.align		4
.L_11:
        /*0028*/ 	.byte	0x04, 0x17
        /*002a*/ 	.short	(.L_13 - .L_12)
.L_12:
        /*002c*/ 	.word	0x00000000
        /*0030*/ 	.short	0x0000
        /*0032*/ 	.short	0x0000
        /*0034*/ 	.byte	0x00, 0xf5, 0x21, 0x00


	//----- nvinfo : EIATTR_SPARSE_MMA_MASK
	.align		4
.L_13:
        /*0038*/ 	.byte	0x03, 0x50
        /*003a*/ 	.short	0x0000


	//----- nvinfo : EIATTR_MAXREG_COUNT
	.align		4
        /*003c*/ 	.byte	0x03, 0x1b
        /*003e*/ 	.short	0x00ff


	//----- nvinfo : EIATTR_MERCURY_ISA_VERSION
	.align		4
        /*0040*/ 	.byte	0x03, 0x5f
        /*0042*/ 	.short	0x0101


	//----- nvinfo : EIATTR_VRC_CTA_INIT_COUNT
	.align		4
        /*0044*/ 	.byte	0x02, 0x4a
	.zero		1
	.zero		1


	//----- nvinfo : EIATTR_EXIT_INSTR_OFFSETS
	.align		4
        /*0048*/ 	.byte	0x04, 0x1c
        /*004a*/ 	.short	(.L_15 - .L_14)


	//   ....[0]....
.L_14:
        /*004c*/ 	.word	0x00000090


	//   ....[1]....
        /*0050*/ 	.word	0x00000aa0


	//----- nvinfo : EIATTR_CRS_STACK_SIZE
	.align		4
.L_15:
        /*0054*/ 	.byte	0x04, 0x1e
        /*0056*/ 	.short	(.L_17 - .L_16)
.L_16:
        /*0058*/ 	.word	0x00000000


	//----- nvinfo : EIATTR_CBANK_PARAM_SIZE
	.align		4
.L_17:
        /*005c*/ 	.byte	0x03, 0x19
        /*005e*/ 	.short	0x0014


	//----- nvinfo : EIATTR_PARAM_CBANK
	.align		4
        /*0060*/ 	.byte	0x04, 0x0a
        /*0062*/ 	.short	(.L_19 - .L_18)
	.align		4
.L_18:
        /*0064*/ 	.word	index@(.nv.constant0._Z19game_of_life_kernelPKmPmi)
        /*0068*/ 	.short	0x0380
        /*006a*/ 	.short	0x0014


	//----- nvinfo : EIATTR_SW_WAR
	.align		4
.L_19:
        /*006c*/ 	.byte	0x04, 0x36
        /*006e*/ 	.short	(.L_21 - .L_20)
.L_20:
        /*0070*/ 	.word	0x00000008
.L_21:


//--------------------- .nv.callgraph             --------------------------
	.section	.nv.callgraph,"",@"SHT_CUDA_CALLGRAPH"
	.align	4
	.sectionentsize	8
	.align		4
        /*0000*/ 	.word	0x00000000
	.align		4
        /*0004*/ 	.word	0xffffffff
	.align		4
        /*0008*/ 	.word	0x00000000
	.align		4
        /*000c*/ 	.word	0xfffffffe
	.align		4
        /*0010*/ 	.word	0x00000000
	.align		4
        /*0014*/ 	.word	0xfffffffd
	.align		4
        /*0018*/ 	.word	0x00000000
	.align		4
        /*001c*/ 	.word	0xfffffffc


//--------------------- .text._Z19game_of_life_kernelPKmPmi --------------------------
	.section	.text._Z19game_of_life_kernelPKmPmi,"ax",@progbits
	.align	128
        .global         _Z19game_of_life_kernelPKmPmi
        .type           _Z19game_of_life_kernelPKmPmi,@function
        .size           _Z19game_of_life_kernelPKmPmi,(.L_x_7 - _Z19game_of_life_kernelPKmPmi)
        .other          _Z19game_of_life_kernelPKmPmi,@"STO_CUDA_ENTRY STV_DEFAULT"
_Z19game_of_life_kernelPKmPmi:
.text._Z19game_of_life_kernelPKmPmi:
[----:B------:R-:W-:Y:S01]  /*0000*/  LDC R1, c[0x0][0x37c] ;  /* 0x0000df00ff017b82 */ /* 0x000fe20000000800 */
[----:B------:R-:W0:Y:S07]  /*0010*/  S2R R3, SR_TID.X ;  /* 0x0000000000037919 */ /* 0x000e2e0000002100 */
[----:B------:R-:W1:Y:S08]  /*0020*/  LDC R2, c[0x0][0x390] ;  /* 0x0000e400ff027b82 */ /* 0x000e700000000800 */
[----:B------:R-:W0:Y:S08]  /*0030*/  S2UR UR4, SR_CTAID.X ;  /* 0x00000000000479c3 */ /* 0x000e300000002500 */
[----:B------:R-:W0:Y:S01]  /*0040*/  LDC R0, c[0x0][0x360] ;  /* 0x0000d800ff007b82 */ /* 0x000e220000000800 */
[----:B-1----:R-:W-:Y:S01]  /*0050*/  SHF.R.S32.HI R11, RZ, 0x6, R2 ;  /* 0x00000006ff0b7819 */ /* 0x002fe20000011402 */
[----:B0-----:R-:W-:-:S04]  /*0060*/  IMAD R0, R0, UR4, R3 ;  /* 0x0000000400007c24 */ /* 0x001fc8000f8e0203 */
[----:B------:R-:W-:-:S05]  /*0070*/  IMAD R3, R11, R2, RZ ;  /* 0x000000020b037224 */ /* 0x000fca00078e02ff */
[----:B------:R-:W-:-:S13]  /*0080*/  ISETP.GE.AND P0, PT, R0, R3, PT ;  /* 0x000000030000720c */ /* 0x000fda0003f06270 */
[----:B------:R-:W-:Y:S05]  /*0090*/  @P0 EXIT ;  /* 0x000000000000094d */ /* 0x000fea0003800000 */
[-C--:B------:R-:W-:Y:S01]  /*00a0*/  IABS R6, R11.reuse ;  /* 0x0000000b00067213 */ /* 0x080fe20000000000 */
[----:B------:R-:W0:Y:S01]  /*00b0*/  LDCU.64 UR6, c[0x0][0x358] ;  /* 0x00006b00ff0677ac */ /* 0x000e220008000a00 */
[----:B------:R-:W-:Y:S01]  /*00c0*/  IABS R8, R0 ;  /* 0x0000000000087213 */ /* 0x000fe20000000000 */
[----:B------:R-:W-:Y:S01]  /*00d0*/  VIADD R14, R11, 0xffffffff ;  /* 0xffffffff0b0e7836 */ /* 0x000fe20000000000 */
[----:B------:R-:W1:Y:S01]  /*00e0*/  I2F.RP R3, R6 ;  /* 0x0000000600037306 */ /* 0x000e620000209400 */
[----:B------:R-:W-:-:S07]  /*00f0*/  IABS R9, R11 ;  /* 0x0000000b00097213 */ /* 0x000fce0000000000 */
[----:B-1----:R-:W1:Y:S02]  /*0100*/  MUFU.RCP R3, R3 ;  /* 0x0000000300037308 */ /* 0x002e640000001000 */
[----:B-1----:R-:W-:Y:S02]  /*0110*/  VIADD R4, R3, 0xffffffe ;  /* 0x0ffffffe03047836 */ /* 0x002fe40000000000 */
[----:B------:R-:W-:-:S04]  /*0120*/  IMAD.MOV R3, RZ, RZ, -R9 ;  /* 0x000000ffff037224 */ /* 0x000fc800078e0a09 */
[----:B------:R1:W2:Y:S02]  /*0130*/  F2I.FTZ.U32.TRUNC.NTZ R5, R4 ;  /* 0x0000000400057305 */ /* 0x0002a4000021f000 */
[----:B-1----:R-:W-:Y:S02]  /*0140*/  IMAD.MOV.U32 R4, RZ, RZ, RZ ;  /* 0x000000ffff047224 */ /* 0x002fe400078e00ff */
[----:B--2---:R-:W-:-:S04]  /*0150*/  IMAD.MOV R7, RZ, RZ, -R5 ;  /* 0x000000ffff077224 */ /* 0x004fc800078e0a05 */
[----:B------:R-:W-:-:S04]  /*0160*/  IMAD R7, R7, R6, RZ ;  /* 0x0000000607077224 */ /* 0x000fc800078e02ff */
[----:B------:R-:W-:-:S06]  /*0170*/  IMAD.HI.U32 R5, R5, R7, R4 ;  /* 0x0000000705057227 */ /* 0x000fcc00078e0004 */
[----:B------:R-:W-:-:S04]  /*0180*/  IMAD.HI.U32 R5, R5, R8, RZ ;  /* 0x0000000805057227 */ /* 0x000fc800078e00ff */
[----:B------:R-:W-:-:S05]  /*0190*/  IMAD R3, R5, R3, R8 ;  /* 0x0000000305037224 */ /* 0x000fca00078e0208 */
[----:B------:R-:W-:-:S13]  /*01a0*/  ISETP.GT.U32.AND P1, PT, R6, R3, PT ;  /* 0x000000030600720c */ /* 0x000fda0003f24070 */
[----:B------:R-:W-:Y:S02]  /*01b0*/  @!P1 IMAD.IADD R3, R3, 0x1, -R6 ;  /* 0x0000000103039824 */ /* 0x000fe400078e0a06 */
[----:B------:R-:W-:Y:S01]  /*01c0*/  @!P1 VIADD R5, R5, 0x1 ;  /* 0x0000000105059836 */ /* 0x000fe20000000000 */
[----:B------:R-:W-:Y:S02]  /*01d0*/  ISETP.NE.AND P1, PT, R11, RZ, PT ;  /* 0x000000ff0b00720c */ /* 0x000fe40003f25270 */
[----:B------:R-:W-:Y:S02]  /*01e0*/  ISETP.GE.U32.AND P0, PT, R3, R6, PT ;  /* 0x000000060300720c */ /* 0x000fe40003f06070 */
[----:B------:R-:W-:Y:S01]  /*01f0*/  LOP3.LUT R3, R0, R11, RZ, 0x3c, !PT ;  /* 0x0000000b00037212 */ /* 0x000fe200078e3cff */
[----:B------:R-:W1:Y:S03]  /*0200*/  LDC.64 R6, c[0x0][0x380] ;  /* 0x0000e000ff067b82 */ /* 0x000e660000000a00 */
[----:B------:R-:W-:-:S07]  /*0210*/  ISETP.GE.AND P2, PT, R3, RZ, PT ;  /* 0x000000ff0300720c */ /* 0x000fce0003f46270 */
[----:B------:R-:W-:-:S04]  /*0220*/  @P0 VIADD R5, R5, 0x1 ;  /* 0x0000000105050836 */ /* 0x000fc80000000000 */
[----:B------:R-:W-:-:S04]  /*0230*/  IMAD.MOV.U32 R3, RZ, RZ, R5 ;  /* 0x000000ffff037224 */ /* 0x000fc800078e0005 */
[----:B------:R-:W-:Y:S01]  /*0240*/  @!P2 IMAD.MOV R3, RZ, RZ, -R3 ;  /* 0x000000ffff03a224 */ /* 0x000fe200078e0a03 */
[----:B------:R-:W-:-:S05]  /*0250*/  @!P1 LOP3.LUT R3, RZ, R11, RZ, 0x33, !PT ;  /* 0x0000000bff039212 */ /* 0x000fca00078e33ff */
[----:B------:R-:W-:Y:S02]  /*0260*/  IMAD R16, R11, R3, RZ ;  /* 0x000000030b107224 */ /* 0x000fe400078e02ff */
[----:B-1----:R-:W-:-:S04]  /*0270*/  IMAD.WIDE R8, R0, 0x8, R6 ;  /* 0x0000000800087825 */ /* 0x002fc800078e0206 */
[----:B------:R-:W-:Y:S01]  /*0280*/  IMAD.IADD R15, R0, 0x1, -R16 ;  /* 0x00000001000f7824 */ /* 0x000fe200078e0a10 */
[----:B0-----:R0:W5:Y:S04]  /*0290*/  LDG.E.64 R4, desc[UR6][R8.64] ;  /* 0x0000000608047981 */ /* 0x001168000c1e1b00 */
[C---:B------:R-:W-:Y:S02]  /*02a0*/  ISETP.GE.AND P0, PT, R15.reuse, 0x1, PT ;  /* 0x000000010f00780c */ /* 0x040fe40003f06270 */
[----:B------:R-:W-:-:S11]  /*02b0*/  ISETP.GE.AND P1, PT, R15, R14, PT ;  /* 0x0000000e0f00720c */ /* 0x000fd60003f26270 */
[----:B------:R0:W5:Y:S04]  /*02c0*/  @P0 LDG.E R10, desc[UR6][R8.64+-0x4] ;  /* 0xfffffc06080a0981 */ /* 0x000168000c1e1900 */
[----:B------:R0:W5:Y:S01]  /*02d0*/  @!P1 LDG.E R13, desc[UR6][R8.64+0x8] ;  /* 0x00000806080d9981 */ /* 0x000162000c1e1900 */
[C---:B------:R-:W-:Y:S01]  /*02e0*/  ISETP.GE.AND P2, PT, R3.reuse, 0x1, PT ;  /* 0x000000010300780c */ /* 0x040fe20003f46270 */
[----:B------:R-:W-:Y:S01]  /*02f0*/  VIADD R2, R2, 0xffffffff ;  /* 0xffffffff02027836 */ /* 0x000fe20000000000 */
[----:B------:R-:W-:Y:S01]  /*0300*/  BSSY.RECONVERGENT B0, `(.L_x_0) ;  /* 0x0000010000007945 */ /* 0x000fe20003800200 */
[----:B------:R-:W-:Y:S02]  /*0310*/  IMAD.MOV.U32 R12, RZ, RZ, RZ ;  /* 0x000000ffff0c7224 */ /* 0x000fe400078e00ff */
[----:B------:R-:W-:Y:S01]  /*0320*/  IMAD.MOV.U32 R18, RZ, RZ, RZ ;  /* 0x000000ffff127224 */ /* 0x000fe200078e00ff */
[----:B------:R-:W-:-:S02]  /*0330*/  ISETP.GE.AND P3, PT, R3, R2, PT ;  /* 0x000000020300720c */ /* 0x000fc40003f66270 */
[----:B------:R-:W-:-:S05]  /*0340*/  CS2R R2, SRZ ;  /* 0x0000000000027805 */ /* 0x000fca000001ff00 */
[----:B------:R-:W-:Y:S01]  /*0350*/  @P2 ISETP.GE.AND P4, PT, R15, R14, PT ;  /* 0x0000000e0f00220c */ /* 0x000fe20003f86270 */
[----:B0-----:R-:W-:-:S12]  /*0360*/  @!P2 BRA `(.L_x_1) ;  /* 0x000000000024a947 */ /* 0x001fd80003800000 */
[----:B------:R-:W-:Y:S01]  /*0370*/  VIADD R2, R11, 0xffffffff ;  /* 0xffffffff0b027836 */ /* 0x000fe20000000000 */
[C---:B------:R-:W-:Y:S02]  /*0380*/  IADD3 R3, PT, PT, R15.reuse, R16, -R11 ;  /* 0x000000100f037210 */ /* 0x040fe40007ffe80b */
[C---:B------:R-:W-:Y:S02]  /*0390*/  ISETP.GE.AND P5, PT, R15.reuse, 0x1, PT ;  /* 0x000000010f00780c */ /* 0x040fe40003fa6270 */
[----:B------:R-:W-:Y:S01]  /*03a0*/  ISETP.GE.AND P6, PT, R15, R2, PT ;  /* 0x000000020f00720c */ /* 0x000fe20003fc6270 */
[----:B------:R-:W-:-:S05]  /*03b0*/  IMAD.WIDE R6, R3, 0x8, R6 ;  /* 0x0000000803067825 */ /* 0x000fca00078e0206 */
[----:B------:R0:W5:Y:S05]  /*03c0*/  LDG.E.64 R2, desc[UR6][R6.64] ;  /* 0x0000000606027981 */ /* 0x00016a000c1e1b00 */
[----:B------:R0:W5:Y:S04]  /*03d0*/  @P5 LDG.E R12, desc[UR6][R6.64+-0x4] ;  /* 0xfffffc06060c5981 */ /* 0x000168000c1e1900 */
[----:B------:R-:W2:Y:S02]  /*03e0*/  @!P6 LDG.E R16, desc[UR6][R6.64+0x8] ;  /* 0x000008060610e981 */ /* 0x000ea4000c1e1900 */
[----:B0-2---:R-:W-:-:S07]  /*03f0*/  @!P6 IMAD.U32 R18, R16, -0x80000000, RZ ;  /* 0x800000001012e824 */ /* 0x005fce00078e00ff */
.L_x_1:
[----:B------:R-:W-:Y:S05]  /*0400*/  BSYNC.RECONVERGENT B0 ;  /* 0x0000000000007941 */ /* 0x000fea0003800200 */
.L_x_0:
[----:B------:R-:W-:Y:S01]  /*0410*/  BSSY.RECONVERGENT B0, `(.L_x_2) ;  /* 0x000000d000007945 */ /* 0x000fe20003800200 */
[----:B------:R-:W-:Y:S01]  /*0420*/  IMAD.MOV.U32 R19, RZ, RZ, RZ ;  /* 0x000000ffff137224 */ /* 0x000fe200078e00ff */
[----:B------:R-:W-:Y:S02]  /*0430*/  CS2R R16, SRZ ;  /* 0x0000000000107805 */ /* 0x000fe4000001ff00 */
[----:B------:R-:W-:Y:S01]  /*0440*/  CS2R R6, SRZ ;  /* 0x0000000000067805 */ /* 0x000fe2000001ff00 */
[----:B------:R-:W-:Y:S06]  /*0450*/  @P3 BRA `(.L_x_3) ;  /* 0x0000000000203947 */ /* 0x000fec0003800000 */
[----:B------:R-:W-:Y:S01]  /*0460*/  VIADD R6, R11, 0xffffffff ;  /* 0xffffffff0b067836 */ /* 0x000fe20000000000 */
[----:B------:R-:W-:Y:S01]  /*0470*/  ISETP.GE.AND P5, PT, R15, 0x1, PT ;  /* 0x000000010f00780c */ /* 0x000fe20003fa6270 */
[----:B------:R-:W-:-:S03]  /*0480*/  IMAD.WIDE R8, R11, 0x8, R8 ;  /* 0x000000080b087825 */ /* 0x000fc600078e0208 */
[----:B------:R-:W-:Y:S02]  /*0490*/  ISETP.GE.AND P6, PT, R15, R6, PT ;  /* 0x000000060f00720c */ /* 0x000fe40003fc6270 */
[----:B------:R0:W5:Y:S07]  /*04a0*/  LDG.E.64 R6, desc[UR6][R8.64] ;  /* 0x0000000608067981 */ /* 0x00016e000c1e1b00 */
[----:B------:R0:W5:Y:S04]  /*04b0*/  @P5 LDG.E R16, desc[UR6][R8.64+-0x4] ;  /* 0xfffffc0608105981 */ /* 0x000168000c1e1900 */
[----:B------:R-:W2:Y:S02]  /*04c0*/  @!P6 LDG.E R11, desc[UR6][R8.64+0x8] ;  /* 0x00000806080be981 */ /* 0x000ea4000c1e1900 */
[----:B0-2---:R-:W-:-:S07]  /*04d0*/  @!P6 IMAD.U32 R17, R11, -0x80000000, RZ ;  /* 0x800000000b11e824 */ /* 0x005fce00078e00ff */
.L_x_3:
[----:B------:R-:W-:Y:S05]  /*04e0*/  BSYNC.RECONVERGENT B0 ;  /* 0x0000000000007941 */ /* 0x000fea0003800200 */
.L_x_2:
[----:B------:R-:W-:Y:S01]  /*04f0*/  @P2 SEL R9, R18, RZ, !P4 ;  /* 0x000000ff12092207 */ /* 0x000fe20006000000 */
[C---:B-----5:R-:W-:Y:S01]  /*0500*/  @P2 IMAD.SHL.U32 R11, R2.reuse, 0x2, RZ ;  /* 0x00000002020b2824 */ /* 0x060fe200078e00ff */
[--C-:B------:R-:W-:Y:S01]  /*0510*/  @P2 SHF.R.U32.HI R18, RZ, 0x1, R3.reuse ;  /* 0x00000001ff122819 */ /* 0x100fe20000011603 */
[----:B------:R-:W-:Y:S01]  /*0520*/  UMOV UR5, URZ ;  /* 0x000000ff00057c82 */ /* 0x000fe20008000000 */
[----:B------:R-:W-:Y:S01]  /*0530*/  @P2 SHF.R.U32.HI R12, RZ, 0x1f, R12 ;  /* 0x0000001fff0c2819 */ /* 0x000fe2000001160c */
[----:B------:R-:W-:Y:S01]  /*0540*/  UMOV UR4, URZ ;  /* 0x000000ff00047c82 */ /* 0x000fe20008000000 */
[----:B------:R-:W-:Y:S01]  /*0550*/  @P2 SEL R19, R19, RZ, !P4 ;  /* 0x000000ff13132207 */ /* 0x000fe20006000000 */
[----:B------:R-:W-:Y:S01]  /*0560*/  BSSY.RECONVERGENT B0, `(.L_x_4) ;  /* 0x0000024000007945 */ /* 0x000fe20003800200 */
[C-C-:B------:R-:W-:Y:S01]  /*0570*/  @P2 SHF.R.U64 R8, R2.reuse, 0x1, R3.reuse ;  /* 0x0000000102082819 */ /* 0x140fe20000001203 */
[----:B------:R-:W-:Y:S01]  /*0580*/  IMAD.MOV.U32 R22, RZ, RZ, RZ ;  /* 0x000000ffff167224 */ /* 0x000fe200078e00ff */
[----:B------:R-:W-:Y:S01]  /*0590*/  @P2 LOP3.LUT R9, R9, R18, RZ, 0xfc, !PT ;  /* 0x0000001209092212 */ /* 0x000fe200078efcff */
[----:B------:R-:W-:Y:S01]  /*05a0*/  IMAD.MOV.U32 R18, RZ, RZ, RZ ;  /* 0x000000ffff127224 */ /* 0x000fe200078e00ff */
[--C-:B------:R-:W-:Y:S01]  /*05b0*/  @P2 SHF.L.U64.HI R21, R2, 0x1, R3.reuse ;  /* 0x0000000102152819 */ /* 0x100fe20000010203 */
[----:B------:R-:W-:Y:S01]  /*05c0*/  IMAD.SHL.U32 R23, R4, 0x2, RZ ;  /* 0x0000000204177824 */ /* 0x000fe200078e00ff */
[----:B------:R-:W-:Y:S01]  /*05d0*/  @P2 SEL R20, R12, RZ, P0 ;  /* 0x000000ff0c142207 */ /* 0x000fe20000000000 */
[----:B------:R-:W-:Y:S01]  /*05e0*/  IMAD.MOV.U32 R12, RZ, RZ, RZ ;  /* 0x000000ffff0c7224 */ /* 0x000fe200078e00ff */
[----:B------:R-:W-:Y:S01]  /*05f0*/  @P2 LOP3.LUT R19, R19, R8, RZ, 0xfc, !PT ;  /* 0x0000000813132212 */ /* 0x000fe200078efcff */
[----:B------:R-:W-:Y:S01]  /*0600*/  IMAD.MOV.U32 R8, RZ, RZ, RZ ;  /* 0x000000ffff087224 */ /* 0x000fe200078e00ff */
[----:B------:R-:W-:-:S02]  /*0610*/  @P2 LOP3.LUT R18, R9, R21, R3, 0x96, !PT ;  /* 0x0000001509122212 */ /* 0x000fc400078e9603 */
[----:B------:R-:W-:Y:S01]  /*0620*/  @P2 LOP3.LUT R8, R9, R3, R21, 0xe8, !PT ;  /* 0x0000000309082212 */ /* 0x000fe200078ee815 */
[----:B------:R-:W-:Y:S01]  /*0630*/  IMAD.MOV.U32 R21, RZ, RZ, RZ ;  /* 0x000000ffff157224 */ /* 0x000fe200078e00ff */
[----:B------:R-:W-:Y:S01]  /*0640*/  @P2 LOP3.LUT R20, R20, R11, RZ, 0xfc, !PT ;  /* 0x0000000b14142212 */ /* 0x000fe200078efcff */
[----:B------:R-:W-:Y:S01]  /*0650*/  IMAD.MOV.U32 R9, RZ, RZ, RZ ;  /* 0x000000ffff097224 */ /* 0x000fe200078e00ff */
[----:B------:R-:W-:Y:S02]  /*0660*/  @P0 SHF.R.U32.HI R22, RZ, 0x1f, R10 ;  /* 0x0000001fff160819 */ /* 0x000fe4000001160a */
[----:B------:R-:W-:Y:S01]  /*0670*/  CS2R R10, SRZ ;  /* 0x00000000000a7805 */ /* 0x000fe2000001ff00 */
[----:B------:R-:W-:Y:S06]  /*0680*/  @P3 BRA `(.L_x_5) ;  /* 0x0000000000443947 */ /* 0x000fec0003800000 */
[----:B------:R-:W-:Y:S01]  /*0690*/  IMAD.MOV.U32 R11, RZ, RZ, RZ ;  /* 0x000000ffff0b7224 */ /* 0x000fe200078e00ff */
[----:B------:R-:W-:Y:S01]  /*06a0*/  ISETP.GE.AND P3, PT, R15, R14, PT ;  /* 0x0000000e0f00720c */ /* 0x000fe20003f66270 */
[C---:B------:R-:W-:Y:S01]  /*06b0*/  IMAD.SHL.U32 R14, R6.reuse, 0x2, RZ ;  /* 0x00000002060e7824 */ /* 0x040fe200078e00ff */
[----:B------:R-:W-:Y:S02]  /*06c0*/  SHF.R.U32.HI R9, RZ, 0x1f, R16 ;  /* 0x0000001fff097819 */ /* 0x000fe40000011610 */
[--C-:B------:R-:W-:Y:S02]  /*06d0*/  SHF.R.U64 R10, R6, 0x1, R7.reuse ;  /* 0x00000001060a7819 */ /* 0x100fe40000001207 */
[----:B------:R-:W-:Y:S02]  /*06e0*/  SEL R9, R9, RZ, P0 ;  /* 0x000000ff09097207 */ /* 0x000fe40000000000 */
[----:B------:R-:W-:Y:S02]  /*06f0*/  SEL R11, R11, RZ, !P3 ;  /* 0x000000ff0b0b7207 */ /* 0x000fe40005800000 */
[----:B------:R-:W-:-:S02]  /*0700*/  SHF.R.U32.HI R12, RZ, 0x1, R7 ;  /* 0x00000001ff0c7819 */ /* 0x000fc40000011607 */
[----:B------:R-:W-:Y:S02]  /*0710*/  SEL R15, R17, RZ, !P3 ;  /* 0x000000ff110f7207 */ /* 0x000fe40005800000 */
[----:B------:R-:W-:Y:S02]  /*0720*/  LOP3.LUT R9, R9, R14, RZ, 0xfc, !PT ;  /* 0x0000000e09097212 */ /* 0x000fe400078efcff */
[----:B------:R-:W-:Y:S02]  /*0730*/  LOP3.LUT R11, R11, R10, RZ, 0xfc, !PT ;  /* 0x0000000a0b0b7212 */ /* 0x000fe400078efcff */
[----:B------:R-:W-:Y:S02]  /*0740*/  LOP3.LUT R15, R15, R12, RZ, 0xfc, !PT ;  /* 0x0000000c0f0f7212 */ /* 0x000fe400078efcff */
[----:B------:R-:W-:Y:S02]  /*0750*/  SHF.L.U64.HI R12, R6, 0x1, R7 ;  /* 0x00000001060c7819 */ /* 0x000fe40000010207 */
[----:B------:R-:W-:-:S02]  /*0760*/  LOP3.LUT R10, R11, R9, R6, 0x96, !PT ;  /* 0x000000090b0a7212 */ /* 0x000fc400078e9606 */
[----:B------:R-:W-:Y:S02]  /*0770*/  LOP3.LUT R11, R11, R6, R9, 0xe8, !PT ;  /* 0x000000060b0b7212 */ /* 0x000fe400078ee809 */
[C---:B------:R-:W-:Y:S02]  /*0780*/  LOP3.LUT R9, R15.reuse, R12, R7, 0x96, !PT ;  /* 0x0000000c0f097212 */ /* 0x040fe400078e9607 */
[----:B------:R-:W-:-:S07]  /*0790*/  LOP3.LUT R12, R15, R7, R12, 0xe8, !PT ;  /* 0x000000070f0c7212 */ /* 0x000fce00078ee80c */
.L_x_5:
[----:B------:R-:W-:Y:S05]  /*07a0*/  BSYNC.RECONVERGENT B0 ;  /* 0x0000000000007941 */ /* 0x000fea0003800200 */
.L_x_4:
[--C-:B------:R-:W-:Y:S01]  /*07b0*/  SHF.R.U64 R14, R4, 0x1, R5.reuse ;  /* 0x00000001040e7819 */ /* 0x100fe20000001205 */
[----:B------:R-:W-:Y:S01]  /*07c0*/  IMAD.MOV.U32 R15, RZ, RZ, RZ ;  /* 0x000000ffff0f7224 */ /* 0x000fe200078e00ff */
[C---:B------:R-:W-:Y:S01]  /*07d0*/  @P2 LOP3.LUT R15, R19.reuse, R20, R2, 0x96, !PT ;  /* 0x00000014130f2212 */ /* 0x040fe200078e9602 */
[----:B------:R-:W-:Y:S01]  /*07e0*/  IMAD.MOV.U32 R7, RZ, RZ, RZ ;  /* 0x000000ffff077224 */ /* 0x000fe200078e00ff */
[----:B------:R-:W-:Y:S01]  /*07f0*/  @P2 LOP3.LUT R7, R19, R2, R20, 0xe8, !PT ;  /* 0x0000000213072212 */ /* 0x000fe200078ee814 */
[----:B------:R-:W-:Y:S01]  /*0800*/  @!P1 IMAD.U32 R21, R13, -0x80000000, RZ ;  /* 0x800000000d159824 */ /* 0x000fe200078e00ff */
[----:B------:R-:W-:Y:S02]  /*0810*/  LOP3.LUT R23, R22, R23, RZ, 0xfc, !PT ;  /* 0x0000001716177212 */ /* 0x000fe400078efcff */
[----:B------:R-:W-:Y:S02]  /*0820*/  SHF.R.U32.HI R6, RZ, 0x1, R5 ;  /* 0x00000001ff067819 */ /* 0x000fe40000011605 */
[----:B------:R-:W-:-:S02]  /*0830*/  LOP3.LUT R14, R14, UR4, RZ, 0xfc, !PT ;  /* 0x000000040e0e7c12 */ /* 0x000fc4000f8efcff */
[----:B------:R-:W-:Y:S02]  /*0840*/  SHF.L.U64.HI R19, R4, 0x1, R5 ;  /* 0x0000000104137819 */ /* 0x000fe40000010205 */
[----:B------:R-:W-:Y:S02]  /*0850*/  LOP3.LUT R21, R21, R6, RZ, 0xfc, !PT ;  /* 0x0000000615157212 */ /* 0x000fe400078efcff */
[----:B------:R-:W-:Y:S02]  /*0860*/  LOP3.LUT R3, R14, R23, R15, 0x28, !PT ;  /* 0x000000170e037212 */ /* 0x000fe400078e280f */
[----:B------:R-:W-:Y:S02]  /*0870*/  LOP3.LUT R19, R19, UR5, RZ, 0xfc, !PT ;  /* 0x0000000513137c12 */ /* 0x000fe4000f8efcff */
[-CC-:B------:R-:W-:Y:S02]  /*0880*/  LOP3.LUT R6, R7, R14.reuse, R23.reuse, 0x78, !PT ;  /* 0x0000000e07067212 */ /* 0x180fe400078e7817 */
[----:B------:R-:W-:-:S02]  /*0890*/  LOP3.LUT R13, R15, R14, R23, 0x96, !PT ;  /* 0x0000000e0f0d7212 */ /* 0x000fc400078e9617 */
[----:B------:R-:W-:Y:S02]  /*08a0*/  LOP3.LUT R15, R14, R23, R15, 0xe8, !PT ;  /* 0x000000170e0f7212 */ /* 0x000fe400078ee80f */
[----:B------:R-:W-:Y:S02]  /*08b0*/  LOP3.LUT R14, R18, R21, R19, 0x96, !PT ;  /* 0x00000015120e7212 */ /* 0x000fe400078e9613 */
[----:B------:R-:W-:Y:S02]  /*08c0*/  LOP3.LUT R6, R6, R3, RZ, 0x3c, !PT ;  /* 0x0000000306067212 */ /* 0x000fe400078e3cff */
[----:B------:R-:W0:Y:S01]  /*08d0*/  LDC.64 R2, c[0x0][0x388] ;  /* 0x0000e200ff027b82 */ /* 0x000e220000000a00 */
[-CC-:B------:R-:W-:Y:S02]  /*08e0*/  LOP3.LUT R20, R21, R19.reuse, R18.reuse, 0x28, !PT ;  /* 0x0000001315147212 */ /* 0x180fe400078e2812 */
[----:B------:R-:W-:Y:S02]  /*08f0*/  LOP3.LUT R16, R11, R10, R13, 0x80, !PT ;  /* 0x0000000a0b107212 */ /* 0x000fe400078e800d */
[----:B------:R-:W-:-:S02]  /*0900*/  LOP3.LUT R18, R21, R19, R18, 0xe8, !PT ;  /* 0x0000001315127212 */ /* 0x000fc400078ee812 */
[----:B------:R-:W-:Y:S02]  /*0910*/  LOP3.LUT R17, R12, R9, R14, 0x80, !PT ;  /* 0x000000090c117212 */ /* 0x000fe400078e800e */
[----:B------:R-:W-:Y:S02]  /*0920*/  LOP3.LUT R19, R8, R21, R19, 0x78, !PT ;  /* 0x0000001508137212 */ /* 0x000fe400078e7813 */
[----:B------:R-:W-:Y:S02]  /*0930*/  LOP3.LUT R15, R16, R15, R7, 0xf8, !PT ;  /* 0x0000000f100f7212 */ /* 0x000fe400078ef807 */
[----:B------:R-:W-:Y:S02]  /*0940*/  LOP3.LUT R16, R17, R18, R8, 0xf8, !PT ;  /* 0x0000001211107212 */ /* 0x000fe400078ef808 */
[----:B------:R-:W-:Y:S02]  /*0950*/  LOP3.LUT R7, R19, R20, RZ, 0x3c, !PT ;  /* 0x0000001413077212 */ /* 0x000fe400078e3cff */
[----:B------:R-:W-:-:S02]  /*0960*/  LOP3.LUT R8, R11, R10, R13, 0xf8, !PT ;  /* 0x0000000a0b087212 */ /* 0x000fc400078ef80d */
[C---:B------:R-:W-:Y:S02]  /*0970*/  LOP3.LUT R17, R12.reuse, R9, R14, 0xf8, !PT ;  /* 0x000000090c117212 */ /* 0x040fe400078ef80e */
[----:B------:R-:W-:Y:S02]  /*0980*/  LOP3.LUT R19, R12, R7, RZ, 0x3c, !PT ;  /* 0x000000070c137212 */ /* 0x000fe400078e3cff */
[----:B------:R-:W-:Y:S01]  /*0990*/  LOP3.LUT R18, R11, R6, RZ, 0x3c, !PT ;  /* 0x000000060b127212 */ /* 0x000fe200078e3cff */
[----:B0-----:R-:W-:Y:S01]  /*09a0*/  IMAD.WIDE R2, R0, 0x8, R2 ;  /* 0x0000000800027825 */ /* 0x001fe200078e0202 */
[----:B------:R-:W-:Y:S02]  /*09b0*/  LOP3.LUT R8, R15, R8, R6, 0xf8, !PT ;  /* 0x000000080f087212 */ /* 0x000fe400078ef806 */
[----:B------:R-:W-:Y:S02]  /*09c0*/  LOP3.LUT R16, R16, R17, R7, 0xf8, !PT ;  /* 0x0000001110107212 */ /* 0x000fe400078ef807 */
[----:B------:R-:W-:-:S02]  /*09d0*/  LOP3.LUT R19, R19, R9, R14, 0x78, !PT ;  /* 0x0000000913137212 */ /* 0x000fc400078e780e */
[-CC-:B------:R-:W-:Y:S02]  /*09e0*/  LOP3.LUT R18, R18, R10.reuse, R13.reuse, 0x78, !PT ;  /* 0x0000000a12127212 */ /* 0x180fe400078e780d */
[-CC-:B------:R-:W-:Y:S02]  /*09f0*/  LOP3.LUT R15, R8, R10.reuse, R13.reuse, 0xf6, !PT ;  /* 0x0000000a080f7212 */ /* 0x180fe400078ef60d */
[CCC-:B------:R-:W-:Y:S02]  /*0a00*/  LOP3.LUT R17, R16.reuse, R9.reuse, R14.reuse, 0xf6, !PT ;  /* 0x0000000910117212 */ /* 0x1c0fe400078ef60e */
[----:B------:R-:W-:Y:S02]  /*0a10*/  LOP3.LUT R9, R16, R9, R14, 0x6, !PT ;  /* 0x0000000910097212 */ /* 0x000fe400078e060e */
[----:B------:R-:W-:Y:S02]  /*0a20*/  LOP3.LUT R10, R8, R10, R13, 0x6, !PT ;  /* 0x0000000a080a7212 */ /* 0x000fe400078e060d */
[----:B------:R-:W-:-:S02]  /*0a30*/  LOP3.LUT R4, R4, R18, R15, 0x40, !PT ;  /* 0x0000001204047212 */ /* 0x000fc400078e400f */
[----:B------:R-:W-:Y:S02]  /*0a40*/  LOP3.LUT R5, R5, R19, R17, 0x40, !PT ;  /* 0x0000001305057212 */ /* 0x000fe400078e4011 */
[----:B------:R-:W-:Y:S02]  /*0a50*/  LOP3.LUT R12, R9, R12, R7, 0x60, !PT ;  /* 0x0000000c090c7212 */ /* 0x000fe400078e6007 */
[----:B------:R-:W-:Y:S02]  /*0a60*/  LOP3.LUT R11, R10, R11, R6, 0x60, !PT ;  /* 0x0000000b0a0b7212 */ /* 0x000fe400078e6006 */
[----:B------:R-:W-:Y:S02]  /*0a70*/  LOP3.LUT R5, R5, R12, RZ, 0xfc, !PT ;  /* 0x0000000c05057212 */ /* 0x000fe400078efcff */
[----:B------:R-:W-:-:S05]  /*0a80*/  LOP3.LUT R4, R4, R11, RZ, 0xfc, !PT ;  /* 0x0000000b04047212 */ /* 0x000fca00078efcff */
[----:B------:R-:W-:Y:S01]  /*0a90*/  STG.E.64 desc[UR6][R2.64], R4 ;  /* 0x0000000402007986 */ /* 0x000fe2000c101b06 */
[----:B------:R-:W-:Y:S05]  /*0aa0*/  EXIT ;  /* 0x000000000000794d */ /* 0x000fea0003800000 */
.L_x_6:
[----:B------:R-:W-:-:S00]  /*0ab0*/  BRA `(.L_x_6) ;  /* 0xfffffffc00fc7947 */ /* 0x000fc0000383ffff */
[----:B------:R-:W-:-:S00]  /*0ac0*/  NOP ;  /* 0x0000000000007918 */ /* 0x000fc00000000000 */
        /* <DEDUP_REMOVED lines=11> */
.L_x_7:


//--------------------- .nv.shared.reserved.0     --------------------------
	.section	.nv.shared.reserved.0,"aw",@nobits
	.weak		__nv_reservedSMEM_offset_0_alias
	.size		__nv_reservedSMEM_offset_0_alias, 0, 64
	.other		__nv_reservedSMEM_offset_0_alias,@"STO_CUDA_RESERVED_SHARED STV_DEFAULT"
__nv_reservedSMEM_offset_0_alias:
	.zero		0
	.zero		64


//--------------------- .nv.constant0._Z19game_of_life_kernelPKmPmi --------------------------
	.section	.nv.constant0._Z19game_of_life_kernelPKmPmi,"a",@progbits
	.sectionflags	@""
	.align	4
.nv.constant0._Z19game_of_life_kernelPKmPmi:
	.zero		916


//--------------------- SYMBOLS --------------------------

	.type		.nv.reservedSmem.offset0,@object
	.size		.nv.reservedSmem.offset0,0x4
